//
// Generated by NVIDIA NVVM Compiler
//
// Compiler Build ID: CL-36424714
// Cuda compilation tools, release 13.0, V13.0.88
// Based on NVVM 20.0.0
//

.version 9.0
.target sm_100
.address_size 64

	// .globl	_Z5resetPii

.visible .entry _Z5resetPii(
	.param .u64 .ptr .align 1 _Z5resetPii_param_0,
	.param .u32 _Z5resetPii_param_1
)
{
	.reg .pred 	%p<2>;
	.reg .b32 	%r<10>;
	.reg .b64 	%rd<5>;

	ld.param.u64 	%rd1, [_Z5resetPii_param_0];
	ld.param.u32 	%r1, [_Z5resetPii_param_1];
	setp.lt.s32 	%p1, %r1, 1;
	@%p1 bra 	$L__BB0_2;
	cvta.to.global.u64 	%rd2, %rd1;
	mov.u32 	%r2, %tid.x;
	mov.u32 	%r3, %ctaid.x;
	shl.b32 	%r4, %r3, 8;
	add.s32 	%r5, %r4, %r2;
	mov.u32 	%r6, %ctaid.y;
	shl.b32 	%r7, %r6, 23;
	add.s32 	%r8, %r5, %r7;
	mul.wide.s32 	%rd3, %r8, 4;
	add.s64 	%rd4, %rd2, %rd3;
	mov.b32 	%r9, 0;
	st.global.u32 	[%rd4], %r9;
$L__BB0_2:
	ret;

}


// ===== COMPILED SASS (sm_100) =====

	.target	sm_100

	.elftype	@"ET_EXEC"


//--------------------- .note.nv.tkinfo           --------------------------
	.section	.note.nv.tkinfo,"",@"SHT_NOTE"
	.sectionflags	@"SHF_NOTE_NV_TKINFO"
	.tkinfo
        /*0018*/ 	.word	0x00000002
        /*0030*/ 	.string	""
        /*0030*/ 	.string	"ptxas"
        /*0030*/ 	.string	"Cuda compilation tools, release 13.0, V13.0.88"
        /*0030*/ 	.string	"Build cuda_13.0.r13.0/compiler.36424714_0"
        /*0030*/ 	.string	"-arch sm_100 -m 64 "



//--------------------- .note.nv.cuinfo           --------------------------
	.section	.note.nv.cuinfo,"",@"SHT_NOTE"
	.sectionflags	@"SHF_NOTE_NV_CUINFO"
        /*0018*/ 	.short	0x0002
        /*001a*/ 	.short	0x0064
        /*001c*/ 	.short	0x0082
	.zero		2


//--------------------- .nv.info                  --------------------------
	.section	.nv.info,"",@"SHT_CUDA_INFO"
	.align	4


	//----- nvinfo : EIATTR_REGCOUNT
	.align		4
        /*0000*/ 	.byte	0x04, 0x2f
        /*0002*/ 	.short	(.L_1 - .L_0)
	.align		4
.L_0:
        /*0004*/ 	.word	index@(_Z5resetPii)
        /*0008*/ 	.word	0x0000000a


	//----- nvinfo : EIATTR_FRAME_SIZE
	.align		4
.L_1:
        /*000c*/ 	.byte	0x04, 0x11
        /*000e*/ 	.short	(.L_3 - .L_2)
	.align		4
.L_2:
        /*0010*/ 	.word	index@(_Z5resetPii)
        /*0014*/ 	.word	0x00000000


	//----- nvinfo : EIATTR_MIN_STACK_SIZE
	.align		4
.L_3:
        /*0018*/ 	.byte	0x04, 0x12
        /*001a*/ 	.short	(.L_5 - .L_4)
	.align		4
.L_4:
        /*001c*/ 	.word	index@(_Z5resetPii)
        /*0020*/ 	.word	0x00000000
.L_5:


//--------------------- .nv.compat                --------------------------
	.section	.nv.compat,"",@"SHT_CUDA_COMPAT_INFO"
	.align	4
        /*0000*/ 	.byte	0x02, 0x09, 0x00, 0x00, 0x02, 0x02, 0x01, 0x00, 0x02, 0x05, 0x05, 0x00, 0x03, 0x07, 0x01, 0x01
        /*0010*/ 	.byte	0x02, 0x03, 0x00, 0x00, 0x02, 0x06, 0x01, 0x00, 0x04, 0x0b, 0x08, 0x00, 0x09, 0x00, 0x00, 0x00
        /*0020*/ 	.byte	0x00, 0x00, 0x00, 0x00


//--------------------- .nv.info._Z5resetPii      --------------------------
	.section	.nv.info._Z5resetPii,"",@"SHT_CUDA_INFO"
	.sectionflags	@""
	.align	4


	//----- nvinfo : EIATTR_CUDA_API_VERSION
	.align		4
        /*0000*/ 	.byte	0x04, 0x37
        /*0002*/ 	.short	(.L_7 - .L_6)
.L_6:
        /*0004*/ 	.word	0x00000082


	//----- nvinfo : EIATTR_KPARAM_INFO
	.align		4
.L_7:
        /*0008*/ 	.byte	0x04, 0x17
        /*000a*/ 	.short	(.L_9 - .L_8)
.L_8:
        /*000c*/ 	.word	0x00000000
        /*0010*/ 	.short	0x0001
        /*0012*/ 	.short	0x0008
        /*0014*/ 	.byte	0x00, 0xf0, 0x11, 0x00


	//----- nvinfo : EIATTR_KPARAM_INFO
	.align		4
.L_9:
        /*0018*/ 	.byte	0x04, 0x17
        /*001a*/ 	.short	(.L_11 - .L_10)
.L_10:
        /*001c*/ 	.word	0x00000000
        /*0020*/ 	.short	0x0000
        /*0022*/ 	.short	0x0000
        /*0024*/ 	.byte	0x00, 0xf5, 0x21, 0x00


	//----- nvinfo : EIATTR_SPARSE_MMA_MASK
	.align		4
.L_11:
        /*0028*/ 	.byte	0x03, 0x50
        /*002a*/ 	.short	0x0000


	//----- nvinfo : EIATTR_MAXREG_COUNT
	.align		4
        /*002c*/ 	.byte	0x03, 0x1b
        /*002e*/ 	.short	0x00ff


	//----- nvinfo : EIATTR_MERCURY_ISA_VERSION
	.align		4
        /*0030*/ 	.byte	0x03, 0x5f
        /*0032*/ 	.short	0x0101


	//----- nvinfo : EIATTR_VRC_CTA_INIT_COUNT
	.align		4
        /*0034*/ 	.byte	0x02, 0x4a
	.zero		1
	.zero		1


	//----- nvinfo : EIATTR_EXIT_INSTR_OFFSETS
	.align		4
        /*0038*/ 	.byte	0x04, 0x1c
        /*003a*/ 	.short	(.L_13 - .L_12)


	//   ....[0]....
.L_12:
        /*003c*/ 	.word	0x00000030


	//   ....[1]....
        /*0040*/ 	.word	0x000000d0


	//----- nvinfo : EIATTR_CBANK_PARAM_SIZE
	.align		4
.L_13:
        /*0044*/ 	.byte	0x03, 0x19
        /*0046*/ 	.short	0x000c


	//----- nvinfo : EIATTR_PARAM_CBANK
	.align		4
        /*0048*/ 	.byte	0x04, 0x0a
        /*004a*/ 	.short	(.L_15 - .L_14)
	.align		4
.L_14:
        /*004c*/ 	.word	index@(.nv.constant0._Z5resetPii)
        /*0050*/ 	.short	0x0380
        /*0052*/ 	.short	0x000c


	//----- nvinfo : EIATTR_SW_WAR
	.align		4
.L_15:
        /*0054*/ 	.byte	0x04, 0x36
        /*0056*/ 	.short	(.L_17 - .L_16)
.L_16:
        /*0058*/ 	.word	0x00000008
.L_17:


//--------------------- .nv.callgraph             --------------------------
	.section	.nv.callgraph,"",@"SHT_CUDA_CALLGRAPH"
	.align	4
	.sectionentsize	8
	.align		4
        /*0000*/ 	.word	0x00000000
	.align		4
        /*0004*/ 	.word	0xffffffff
	.align		4
        /*0008*/ 	.word	0x00000000
	.align		4
        /*000c*/ 	.word	0xfffffffe
	.align		4
        /*0010*/ 	.word	0x00000000
	.align		4
        /*0014*/ 	.word	0xfffffffd
	.align		4
        /*0018*/ 	.word	0x00000000
	.align		4
        /*001c*/ 	.word	0xfffffffc


//--------------------- .text._Z5resetPii         --------------------------
	.section	.text._Z5resetPii,"ax",@progbits
	.align	128
        .global         _Z5resetPii
        .type           _Z5resetPii,@function
        .size           _Z5resetPii,(.L_x_1 - _Z5resetPii)
        .other          _Z5resetPii,@"STO_CUDA_ENTRY STV_DEFAULT"
_Z5resetPii:
.text._Z5resetPii:
[----:B------:R-:W-:Y:S08]  /*0000*/  LDC R1, c[0x0][0x37c] ;  /* 0x0000df00ff017b82 */ /* 0x000ff00000000800 */
[----:B------:R-:W0:Y:S02]  /*0010*/  LDC R0, c[0x0][0x388] ;  /* 0x0000e200ff007b82 */ /* 0x000e240000000800 */
[----:B0-----:R-:W-:-:S13]  /*0020*/  ISETP.GE.AND P0, PT, R0, 0x1, PT ;  /* 0x000000010000780c */ /* 0x001fda0003f06270 */
[----:B------:R-:W-:Y:S05]  /*0030*/  @!P0 EXIT ;  /* 0x000000000000894d */ /* 0x000fea0003800000 */
[----:B------:R-:W0:Y:S01]  /*0040*/  S2R R0, SR_TID.X ;  /* 0x0000000000007919 */ /* 0x000e220000002100 */
[----:B------:R-:W1:Y:S01]  /*0050*/  LDC.64 R2, c[0x0][0x380] ;  /* 0x0000e000ff027b82 */ /* 0x000e620000000a00 */
[----:B------:R-:W2:Y:S01]  /*0060*/  LDCU.64 UR4, c[0x0][0x358] ;  /* 0x00006b00ff0477ac */ /* 0x000ea20008000a00 */
[----:B------:R-:W0:Y:S01]  /*0070*/  S2R R5, SR_CTAID.X ;  /* 0x0000000000057919 */ /* 0x000e220000002500 */
[----:B------:R-:W3:Y:S01]  /*0080*/  S2R R7, SR_CTAID.Y ;  /* 0x0000000000077919 */ /* 0x000ee20000002600 */
[----:B0-----:R-:W-:-:S04]  /*0090*/  LEA R0, R5, R0, 0x8 ;  /* 0x0000000005007211 */ /* 0x001fc800078e40ff */
[----:B---3--:R-:W-:-:S05]  /*00a0*/  LEA R5, R7, R0, 0x17 ;  /* 0x0000000007057211 */ /* 0x008fca00078eb8ff */
[----:B-1----:R-:W-:-:S05]  /*00b0*/  IMAD.WIDE R2, R5, 0x4, R2 ;  /* 0x0000000405027825 */ /* 0x002fca00078e0202 */
[----:B--2---:R-:W-:Y:S01]  /*00c0*/  STG.E desc[UR4][R2.64], RZ ;  /* 0x000000ff02007986 */ /* 0x004fe2000c101904 */
[----:B------:R-:W-:Y:S05]  /*00d0*/  EXIT ;  /* 0x000000000000794d */ /* 0x000fea0003800000 */
.L_x_0:
[----:B------:R-:W-:-:S00]  /*00e0*/  BRA `(.L_x_0) ;  /* 0xfffffffc00fc7947 */ /* 0x000fc0000383ffff */
[----:B------:R-:W-:-:S00]  /*00f0*/  NOP ;  /* 0x0000000000007918 */ /* 0x000fc00000000000 */
        /* <DEDUP_REMOVED lines=8> */
.L_x_1:


//--------------------- .nv.shared.reserved.0     --------------------------
	.section	.nv.shared.reserved.0,"aw",@nobits
	.weak		__nv_reservedSMEM_offset_0_alias
	.size		__nv_reservedSMEM_offset_0_alias, 0, 64
	.other		__nv_reservedSMEM_offset_0_alias,@"STO_CUDA_RESERVED_SHARED STV_DEFAULT"
__nv_reservedSMEM_offset_0_alias:
	.zero		0
	.zero		64


//--------------------- .nv.constant0._Z5resetPii --------------------------
	.section	.nv.constant0._Z5resetPii,"a",@progbits
	.sectionflags	@""
	.align	4
.nv.constant0._Z5resetPii:
	.zero		908


//--------------------- SYMBOLS --------------------------

	.type		.nv.reservedSmem.offset0,@object
	.size		.nv.reservedSmem.offset0,0x4
